//
// Generated by NVIDIA NVVM Compiler
//
// Compiler Build ID: CL-36424714
// Cuda compilation tools, release 13.0, V13.0.88
// Based on NVVM 20.0.0
//

.version 9.0
.target sm_100
.address_size 64

	// .globl	execute_task
// _ZZ12execute_taskE3shA has been demoted
// _ZZ12execute_taskE3shB has been demoted
// _ZZ12execute_taskE3shC has been demoted

.visible .entry execute_task(
	.param .u32 execute_task_param_0,
	.param .u32 execute_task_param_1,
	.param .u32 execute_task_param_2,
	.param .u64 .ptr .align 1 execute_task_param_3,
	.param .u64 .ptr .align 1 execute_task_param_4,
	.param .u64 .ptr .align 1 execute_task_param_5
)
{
	.reg .pred 	%p<59>;
	.reg .b16 	%rs<15>;
	.reg .b32 	%r<182>;
	.reg .b32 	%f<114>;
	.reg .b64 	%rd<38>;
	// demoted variable
	.shared .align 2 .b8 _ZZ12execute_taskE3shA[512];
	// demoted variable
	.shared .align 2 .b8 _ZZ12execute_taskE3shB[512];
	// demoted variable
	.shared .align 4 .b8 _ZZ12execute_taskE3shC[1024];
	ld.param.u32 	%r101, [execute_task_param_0];
	ld.param.u32 	%r102, [execute_task_param_1];
	ld.param.u32 	%r103, [execute_task_param_2];
	ld.param.u64 	%rd5, [execute_task_param_3];
	ld.param.u64 	%rd6, [execute_task_param_4];
	cvta.to.global.u64 	%rd1, %rd6;
	cvta.to.global.u64 	%rd2, %rd5;
	mov.u32 	%r104, %ctaid.y;
	shl.b32 	%r1, %r104, 4;
	mov.u32 	%r105, %ctaid.x;
	shl.b32 	%r2, %r105, 4;
	setp.ge.s32 	%p1, %r1, %r101;
	setp.ge.s32 	%p2, %r2, %r103;
	or.pred  	%p3, %p1, %p2;
	@%p3 bra 	$L__BB0_45;
	mov.u32 	%r181, %tid.x;
	setp.lt.s32 	%p4, %r102, 1;
	mov.f32 	%f106, 0f00000000;
	mov.f32 	%f107, %f106;
	mov.f32 	%f108, %f106;
	mov.f32 	%f109, %f106;
	mov.f32 	%f110, %f106;
	mov.f32 	%f111, %f106;
	mov.f32 	%f112, %f106;
	mov.f32 	%f113, %f106;
	@%p4 bra 	$L__BB0_40;
	and.b32  	%r4, %r181, 15;
	max.u32 	%r107, %r181, 224;
	sub.s32 	%r108, %r107, %r181;
	add.s32 	%r5, %r108, 31;
	and.b32  	%r6, %r5, 96;
	shr.u32 	%r7, %r181, 4;
	add.s32 	%r8, %r7, %r1;
	mul.lo.s32 	%r9, %r8, %r102;
	add.s32 	%r10, %r4, %r2;
	shl.b32 	%r109, %r181, 1;
	mov.u32 	%r110, _ZZ12execute_taskE3shA;
	add.s32 	%r11, %r110, %r109;
	mov.u32 	%r111, _ZZ12execute_taskE3shB;
	add.s32 	%r12, %r111, %r109;
	add.s32 	%r13, %r181, 32;
	shr.u32 	%r14, %r13, 4;
	add.s32 	%r15, %r14, %r1;
	mul.lo.s32 	%r16, %r15, %r102;
	add.s32 	%r17, %r181, 64;
	shr.u32 	%r18, %r17, 4;
	add.s32 	%r19, %r18, %r1;
	mul.lo.s32 	%r20, %r19, %r102;
	shl.b32 	%r21, %r103, 3;
	shl.b32 	%r22, %r102, 3;
	mov.b32 	%r157, 0;
	mov.f32 	%f106, 0f00000000;
$L__BB0_3:
	setp.gt.u32 	%p5, %r181, 255;
	@%p5 bra 	$L__BB0_39;
	setp.eq.s32 	%p6, %r6, 96;
	mov.u32 	%r158, %r181;
	@%p6 bra 	$L__BB0_20;
	setp.ge.u32 	%p7, %r8, %r101;
	add.s32 	%r24, %r4, %r157;
	setp.ge.s32 	%p8, %r24, %r102;
	mov.f32 	%f92, 0f00000000;
	or.pred  	%p9, %p7, %p8;
	@%p9 bra 	$L__BB0_7;
	add.s32 	%r113, %r9, %r24;
	mul.wide.u32 	%rd7, %r113, 4;
	add.s64 	%rd8, %rd2, %rd7;
	ld.global.nc.f32 	%f92, [%rd8];
$L__BB0_7:
	setp.ge.s32 	%p10, %r10, %r103;
	add.s32 	%r25, %r7, %r157;
	setp.ge.s32 	%p11, %r25, %r102;
	mov.f32 	%f93, 0f00000000;
	or.pred  	%p12, %p11, %p10;
	@%p12 bra 	$L__BB0_9;
	mad.lo.s32 	%r114, %r25, %r103, %r10;
	mul.wide.s32 	%rd9, %r114, 4;
	add.s64 	%rd10, %rd1, %rd9;
	ld.global.nc.f32 	%f93, [%rd10];
$L__BB0_9:
	setp.eq.s32 	%p13, %r6, 0;
	// begin inline asm
	{  cvt.rn.f16.f32 %rs1, %f92;}

	// end inline asm
	st.shared.u16 	[%r11], %rs1;
	// begin inline asm
	{  cvt.rn.f16.f32 %rs2, %f93;}

	// end inline asm
	st.shared.u16 	[%r12], %rs2;
	mov.u32 	%r158, %r13;
	@%p13 bra 	$L__BB0_20;
	setp.ge.u32 	%p15, %r15, %r101;
	mov.f32 	%f94, 0f00000000;
	or.pred  	%p16, %p15, %p8;
	@%p16 bra 	$L__BB0_12;
	add.s32 	%r115, %r16, %r24;
	mul.wide.u32 	%rd11, %r115, 4;
	add.s64 	%rd12, %rd2, %rd11;
	ld.global.nc.f32 	%f94, [%rd12];
$L__BB0_12:
	add.s32 	%r26, %r14, %r157;
	setp.ge.s32 	%p18, %r26, %r102;
	mov.f32 	%f95, 0f00000000;
	or.pred  	%p19, %p18, %p10;
	@%p19 bra 	$L__BB0_14;
	mad.lo.s32 	%r116, %r26, %r103, %r10;
	mul.wide.s32 	%rd13, %r116, 4;
	add.s64 	%rd14, %rd1, %rd13;
	ld.global.nc.f32 	%f95, [%rd14];
$L__BB0_14:
	setp.eq.s32 	%p20, %r6, 32;
	// begin inline asm
	{  cvt.rn.f16.f32 %rs3, %f94;}

	// end inline asm
	st.shared.u16 	[%r11+64], %rs3;
	// begin inline asm
	{  cvt.rn.f16.f32 %rs4, %f95;}

	// end inline asm
	st.shared.u16 	[%r12+64], %rs4;
	mov.u32 	%r158, %r17;
	@%p20 bra 	$L__BB0_20;
	setp.ge.u32 	%p22, %r19, %r101;
	mov.f32 	%f96, 0f00000000;
	or.pred  	%p23, %p22, %p8;
	@%p23 bra 	$L__BB0_17;
	add.s32 	%r117, %r20, %r24;
	mul.wide.u32 	%rd15, %r117, 4;
	add.s64 	%rd16, %rd2, %rd15;
	ld.global.nc.f32 	%f96, [%rd16];
$L__BB0_17:
	add.s32 	%r27, %r18, %r157;
	setp.ge.s32 	%p25, %r27, %r102;
	mov.f32 	%f97, 0f00000000;
	or.pred  	%p26, %p25, %p10;
	@%p26 bra 	$L__BB0_19;
	mad.lo.s32 	%r118, %r27, %r103, %r10;
	mul.wide.s32 	%rd17, %r118, 4;
	add.s64 	%rd18, %rd1, %rd17;
	ld.global.nc.f32 	%f97, [%rd18];
$L__BB0_19:
	add.s32 	%r158, %r181, 96;
	// begin inline asm
	{  cvt.rn.f16.f32 %rs5, %f96;}

	// end inline asm
	st.shared.u16 	[%r11+128], %rs5;
	// begin inline asm
	{  cvt.rn.f16.f32 %rs6, %f97;}

	// end inline asm
	st.shared.u16 	[%r12+128], %rs6;
$L__BB0_20:
	setp.lt.u32 	%p27, %r5, 96;
	@%p27 bra 	$L__BB0_39;
	add.s32 	%r30, %r4, %r157;
	add.s32 	%r119, %r158, 96;
	shr.u32 	%r120, %r119, 4;
	add.s32 	%r175, %r157, %r120;
	mad.lo.s32 	%r176, %r103, %r175, %r10;
	add.s32 	%r173, %r1, %r120;
	mad.lo.s32 	%r174, %r102, %r173, %r30;
	add.s32 	%r121, %r158, 64;
	shr.u32 	%r122, %r121, 4;
	add.s32 	%r171, %r157, %r122;
	mad.lo.s32 	%r172, %r103, %r171, %r10;
	add.s32 	%r169, %r1, %r122;
	mad.lo.s32 	%r170, %r102, %r169, %r30;
	add.s32 	%r123, %r158, 32;
	shr.u32 	%r124, %r123, 4;
	add.s32 	%r167, %r157, %r124;
	mad.lo.s32 	%r168, %r103, %r167, %r10;
	add.s32 	%r165, %r1, %r124;
	mad.lo.s32 	%r166, %r102, %r165, %r30;
	shr.u32 	%r125, %r158, 4;
	add.s32 	%r164, %r157, %r125;
	mad.lo.s32 	%r163, %r103, %r164, %r10;
	add.s32 	%r162, %r1, %r125;
	shl.b32 	%r126, %r158, 1;
	mov.u32 	%r127, _ZZ12execute_taskE3shB;
	add.s32 	%r128, %r127, %r126;
	add.s32 	%r161, %r128, 128;
	mad.lo.s32 	%r160, %r102, %r162, %r30;
	mov.u32 	%r129, _ZZ12execute_taskE3shA;
	add.s32 	%r130, %r129, %r126;
	add.s32 	%r159, %r130, 128;
$L__BB0_22:
	setp.ge.s32 	%p28, %r30, %r102;
	setp.ge.s32 	%p29, %r162, %r101;
	mov.f32 	%f98, 0f00000000;
	or.pred  	%p30, %p29, %p28;
	@%p30 bra 	$L__BB0_24;
	mul.wide.u32 	%rd19, %r160, 4;
	add.s64 	%rd20, %rd2, %rd19;
	ld.global.nc.f32 	%f98, [%rd20];
$L__BB0_24:
	setp.ge.s32 	%p31, %r10, %r103;
	setp.ge.s32 	%p32, %r164, %r102;
	mov.f32 	%f99, 0f00000000;
	or.pred  	%p33, %p32, %p31;
	@%p33 bra 	$L__BB0_26;
	mul.wide.s32 	%rd21, %r163, 4;
	add.s64 	%rd22, %rd1, %rd21;
	ld.global.nc.f32 	%f99, [%rd22];
$L__BB0_26:
	// begin inline asm
	{  cvt.rn.f16.f32 %rs7, %f98;}

	// end inline asm
	st.shared.u16 	[%r159+-128], %rs7;
	// begin inline asm
	{  cvt.rn.f16.f32 %rs8, %f99;}

	// end inline asm
	st.shared.u16 	[%r161+-128], %rs8;
	setp.ge.s32 	%p35, %r165, %r101;
	mov.f32 	%f100, 0f00000000;
	or.pred  	%p36, %p35, %p28;
	@%p36 bra 	$L__BB0_28;
	mul.wide.u32 	%rd23, %r166, 4;
	add.s64 	%rd24, %rd2, %rd23;
	ld.global.nc.f32 	%f100, [%rd24];
$L__BB0_28:
	setp.ge.s32 	%p38, %r167, %r102;
	mov.f32 	%f101, 0f00000000;
	or.pred  	%p39, %p38, %p31;
	@%p39 bra 	$L__BB0_30;
	mul.wide.s32 	%rd25, %r168, 4;
	add.s64 	%rd26, %rd1, %rd25;
	ld.global.nc.f32 	%f101, [%rd26];
$L__BB0_30:
	// begin inline asm
	{  cvt.rn.f16.f32 %rs9, %f100;}

	// end inline asm
	st.shared.u16 	[%r159+-64], %rs9;
	// begin inline asm
	{  cvt.rn.f16.f32 %rs10, %f101;}

	// end inline asm
	st.shared.u16 	[%r161+-64], %rs10;
	setp.ge.s32 	%p41, %r169, %r101;
	mov.f32 	%f102, 0f00000000;
	or.pred  	%p42, %p41, %p28;
	@%p42 bra 	$L__BB0_32;
	mul.wide.u32 	%rd27, %r170, 4;
	add.s64 	%rd28, %rd2, %rd27;
	ld.global.nc.f32 	%f102, [%rd28];
$L__BB0_32:
	setp.ge.s32 	%p44, %r171, %r102;
	mov.f32 	%f103, 0f00000000;
	or.pred  	%p45, %p44, %p31;
	@%p45 bra 	$L__BB0_34;
	mul.wide.s32 	%rd29, %r172, 4;
	add.s64 	%rd30, %rd1, %rd29;
	ld.global.nc.f32 	%f103, [%rd30];
$L__BB0_34:
	// begin inline asm
	{  cvt.rn.f16.f32 %rs11, %f102;}

	// end inline asm
	st.shared.u16 	[%r159], %rs11;
	// begin inline asm
	{  cvt.rn.f16.f32 %rs12, %f103;}

	// end inline asm
	st.shared.u16 	[%r161], %rs12;
	setp.ge.s32 	%p47, %r173, %r101;
	mov.f32 	%f104, 0f00000000;
	or.pred  	%p48, %p47, %p28;
	@%p48 bra 	$L__BB0_36;
	mul.wide.u32 	%rd31, %r174, 4;
	add.s64 	%rd32, %rd2, %rd31;
	ld.global.nc.f32 	%f104, [%rd32];
$L__BB0_36:
	setp.ge.s32 	%p50, %r175, %r102;
	mov.f32 	%f105, 0f00000000;
	or.pred  	%p51, %p50, %p31;
	@%p51 bra 	$L__BB0_38;
	mul.wide.s32 	%rd33, %r176, 4;
	add.s64 	%rd34, %rd1, %rd33;
	ld.global.nc.f32 	%f105, [%rd34];
$L__BB0_38:
	// begin inline asm
	{  cvt.rn.f16.f32 %rs13, %f104;}

	// end inline asm
	st.shared.u16 	[%r159+64], %rs13;
	// begin inline asm
	{  cvt.rn.f16.f32 %rs14, %f105;}

	// end inline asm
	st.shared.u16 	[%r161+64], %rs14;
	add.s32 	%r68, %r158, 128;
	add.s32 	%r176, %r176, %r21;
	add.s32 	%r175, %r175, 8;
	add.s32 	%r174, %r174, %r22;
	add.s32 	%r173, %r173, 8;
	add.s32 	%r172, %r172, %r21;
	add.s32 	%r171, %r171, 8;
	add.s32 	%r170, %r170, %r22;
	add.s32 	%r169, %r169, 8;
	add.s32 	%r168, %r168, %r21;
	add.s32 	%r167, %r167, 8;
	add.s32 	%r166, %r166, %r22;
	add.s32 	%r165, %r165, 8;
	add.s32 	%r164, %r164, 8;
	add.s32 	%r163, %r163, %r21;
	add.s32 	%r162, %r162, 8;
	add.s32 	%r161, %r161, 256;
	add.s32 	%r160, %r160, %r22;
	add.s32 	%r159, %r159, 256;
	setp.lt.u32 	%p52, %r158, 128;
	mov.u32 	%r158, %r68;
	@%p52 bra 	$L__BB0_22;
$L__BB0_39:
	bar.sync 	0;
	mov.u32 	%r131, _ZZ12execute_taskE3shA;
	mov.b32 	%r132, 16;
	wmma.load.a.sync.aligned.row.m16n16k16.shared.f16 	{%r133, %r134, %r135, %r136, %r137, %r138, %r139, %r140}, [%r131], %r132;
	mov.u32 	%r141, _ZZ12execute_taskE3shB;
	wmma.load.b.sync.aligned.row.m16n16k16.shared.f16 	{%r142, %r143, %r144, %r145, %r146, %r147, %r148, %r149}, [%r141], %r132;
	wmma.mma.sync.aligned.row.row.m16n16k16.f32.f32 {%f113, %f112, %f111, %f110, %f109, %f108, %f107, %f106}, {%r133, %r134, %r135, %r136, %r137, %r138, %r139, %r140}, {%r142, %r143, %r144, %r145, %r146, %r147, %r148, %r149}, {%f113, %f112, %f111, %f110, %f109, %f108, %f107, %f106};
	bar.sync 	0;
	add.s32 	%r157, %r157, 16;
	setp.lt.s32 	%p53, %r157, %r102;
	@%p53 bra 	$L__BB0_3;
$L__BB0_40:
	mov.u32 	%r150, _ZZ12execute_taskE3shC;
	mov.b32 	%r151, 16;
	wmma.store.d.sync.aligned.row.m16n16k16.shared.f32 	[%r150], {%f113, %f112, %f111, %f110, %f109, %f108, %f107, %f106}, %r151;
	bar.sync 	0;
	setp.gt.u32 	%p54, %r181, 255;
	@%p54 bra 	$L__BB0_45;
	ld.param.u64 	%rd37, [execute_task_param_5];
	and.b32  	%r152, %r181, 15;
	add.s32 	%r88, %r152, %r2;
	shl.b32 	%r153, %r181, 2;
	add.s32 	%r180, %r150, %r153;
	shr.u32 	%r155, %r181, 4;
	add.s32 	%r178, %r155, %r1;
	mad.lo.s32 	%r156, %r103, %r178, %r2;
	add.s32 	%r179, %r156, %r152;
	shl.b32 	%r92, %r103, 1;
	cvta.to.global.u64 	%rd3, %rd37;
$L__BB0_42:
	setp.ge.s32 	%p55, %r88, %r103;
	setp.ge.s32 	%p56, %r178, %r101;
	or.pred  	%p57, %p56, %p55;
	@%p57 bra 	$L__BB0_44;
	ld.shared.f32 	%f83, [%r180];
	mul.wide.s32 	%rd35, %r179, 4;
	add.s64 	%rd36, %rd3, %rd35;
	st.global.f32 	[%rd36], %f83;
$L__BB0_44:
	add.s32 	%r97, %r181, 32;
	add.s32 	%r180, %r180, 128;
	add.s32 	%r179, %r179, %r92;
	add.s32 	%r178, %r178, 2;
	setp.lt.u32 	%p58, %r181, 224;
	mov.u32 	%r181, %r97;
	@%p58 bra 	$L__BB0_42;
$L__BB0_45:
	ret;

}


// ===== COMPILED SASS (sm_100) =====

	.target	sm_100

	.elftype	@"ET_EXEC"


//--------------------- .note.nv.tkinfo           --------------------------
	.section	.note.nv.tkinfo,"",@"SHT_NOTE"
	.sectionflags	@"SHF_NOTE_NV_TKINFO"
	.tkinfo
        /*0018*/ 	.word	0x00000002
        /*0030*/ 	.string	""
        /*0030*/ 	.string	"ptxas"
        /*0030*/ 	.string	"Cuda compilation tools, release 13.0, V13.0.88"
        /*0030*/ 	.string	"Build cuda_13.0.r13.0/compiler.36424714_0"
        /*0030*/ 	.string	"-arch sm_100 -m 64 "



//--------------------- .note.nv.cuinfo           --------------------------
	.section	.note.nv.cuinfo,"",@"SHT_NOTE"
	.sectionflags	@"SHF_NOTE_NV_CUINFO"
        /*0018*/ 	.short	0x0002
        /*001a*/ 	.short	0x0064
        /*001c*/ 	.short	0x0082
	.zero		2


//--------------------- .nv.info                  --------------------------
	.section	.nv.info,"",@"SHT_CUDA_INFO"
	.align	4


	//----- nvinfo : EIATTR_REGCOUNT
	.align		4
        /*0000*/ 	.byte	0x04, 0x2f
        /*0002*/ 	.short	(.L_1 - .L_0)
	.align		4
.L_0:
        /*0004*/ 	.word	index@(execute_task)
        /*0008*/ 	.word	0x00000038


	//----- nvinfo : EIATTR_FRAME_SIZE
	.align		4
.L_1:
        /*000c*/ 	.byte	0x04, 0x11
        /*000e*/ 	.short	(.L_3 - .L_2)
	.align		4
.L_2:
        /*0010*/ 	.word	index@(execute_task)
        /*0014*/ 	.word	0x00000000


	//----- nvinfo : EIATTR_MIN_STACK_SIZE
	.align		4
.L_3:
        /*0018*/ 	.byte	0x04, 0x12
        /*001a*/ 	.short	(.L_5 - .L_4)
	.align		4
.L_4:
        /*001c*/ 	.word	index@(execute_task)
        /*0020*/ 	.word	0x00000000
.L_5:


//--------------------- .nv.compat                --------------------------
	.section	.nv.compat,"",@"SHT_CUDA_COMPAT_INFO"
	.align	4
        /*0000*/ 	.byte	0x02, 0x09, 0x00, 0x00, 0x02, 0x02, 0x01, 0x00, 0x02, 0x05, 0x05, 0x00, 0x03, 0x07, 0x01, 0x01
        /*0010*/ 	.byte	0x02, 0x03, 0x00, 0x00, 0x02, 0x06, 0x01, 0x00, 0x04, 0x0b, 0x08, 0x00, 0x09, 0x00, 0x00, 0x00
        /*0020*/ 	.byte	0x00, 0x00, 0x00, 0x00


//--------------------- .nv.info.execute_task     --------------------------
	.section	.nv.info.execute_task,"",@"SHT_CUDA_INFO"
	.sectionflags	@""
	.align	4


	//----- nvinfo : EIATTR_CUDA_API_VERSION
	.align		4
        /*0000*/ 	.byte	0x04, 0x37
        /*0002*/ 	.short	(.L_7 - .L_6)
.L_6:
        /*0004*/ 	.word	0x00000082


	//----- nvinfo : EIATTR_KPARAM_INFO
	.align		4
.L_7:
        /*0008*/ 	.byte	0x04, 0x17
        /*000a*/ 	.short	(.L_9 - .L_8)
.L_8:
        /*000c*/ 	.word	0x00000000
        /*0010*/ 	.short	0x0005
        /*0012*/ 	.short	0x0020
        /*0014*/ 	.byte	0x00, 0xf5, 0x21, 0x00


	//----- nvinfo : EIATTR_KPARAM_INFO
	.align		4
.L_9:
        /*0018*/ 	.byte	0x04, 0x17
        /*001a*/ 	.short	(.L_11 - .L_10)
.L_10:
        /*001c*/ 	.word	0x00000000
        /*0020*/ 	.short	0x0004
        /*0022*/ 	.short	0x0018
        /*0024*/ 	.byte	0x00, 0xf5, 0x21, 0x00


	//----- nvinfo : EIATTR_KPARAM_INFO
	.align		4
.L_11:
        /*0028*/ 	.byte	0x04, 0x17
        /*002a*/ 	.short	(.L_13 - .L_12)
.L_12:
        /*002c*/ 	.word	0x00000000
        /*0030*/ 	.short	0x0003
        /*0032*/ 	.short	0x0010
        /*0034*/ 	.byte	0x00, 0xf5, 0x21, 0x00


	//----- nvinfo : EIATTR_KPARAM_INFO
	.align		4
.L_13:
        /*0038*/ 	.byte	0x04, 0x17
        /*003a*/ 	.short	(.L_15 - .L_14)
.L_14:
        /*003c*/ 	.word	0x00000000
        /*0040*/ 	.short	0x0002
        /*0042*/ 	.short	0x0008
        /*0044*/ 	.byte	0x00, 0xf0, 0x11, 0x00


	//----- nvinfo : EIATTR_KPARAM_INFO
	.align		4
.L_15:
        /*0048*/ 	.byte	0x04, 0x17
        /*004a*/ 	.short	(.L_17 - .L_16)
.L_16:
        /*004c*/ 	.word	0x00000000
        /*0050*/ 	.short	0x0001
        /*0052*/ 	.short	0x0004
        /*0054*/ 	.byte	0x00, 0xf0, 0x11, 0x00


	//----- nvinfo : EIATTR_KPARAM_INFO
	.align		4
.L_17:
        /*0058*/ 	.byte	0x04, 0x17
        /*005a*/ 	.short	(.L_19 - .L_18)
.L_18:
        /*005c*/ 	.word	0x00000000
        /*0060*/ 	.short	0x0000
        /*0062*/ 	.short	0x0000
        /*0064*/ 	.byte	0x00, 0xf0, 0x11, 0x00


	//----- nvinfo : EIATTR_SPARSE_MMA_MASK
	.align		4
.L_19:
        /*0068*/ 	.byte	0x03, 0x50
        /*006a*/ 	.short	0x0000


	//----- nvinfo : EIATTR_WMMA_USED
	.align		4
        /*006c*/ 	.byte	0x01, 0x2b
	.zero		2


	//----- nvinfo : EIATTR_MAXREG_COUNT
	.align		4
        /*0070*/ 	.byte	0x03, 0x1b
        /*0072*/ 	.short	0x00ff


	//----- nvinfo : EIATTR_NUM_BARRIERS
	.align		4
        /*0074*/ 	.byte	0x02, 0x4c
        /*0076*/ 	.byte	0x01
	.zero		1


	//----- nvinfo : EIATTR_MERCURY_ISA_VERSION
	.align		4
        /*0078*/ 	.byte	0x03, 0x5f
        /*007a*/ 	.short	0x0101


	//----- nvinfo : EIATTR_VRC_CTA_INIT_COUNT
	.align		4
        /*007c*/ 	.byte	0x02, 0x4a
	.zero		1
	.zero		1


	//----- nvinfo : EIATTR_EXIT_INSTR_OFFSETS
	.align		4
        /*0080*/ 	.byte	0x04, 0x1c
        /*0082*/ 	.short	(.L_21 - .L_20)


	//   ....[0]....
.L_20:
        /*0084*/ 	.word	0x00000090


	//   ....[1]....
        /*0088*/ 	.word	0x00001060


	//   ....[2]....
        /*008c*/ 	.word	0x000011c0


	//----- nvinfo : EIATTR_CRS_STACK_SIZE
	.align		4
.L_21:
        /*0090*/ 	.byte	0x04, 0x1e
        /*0092*/ 	.short	(.L_23 - .L_22)
.L_22:
        /*0094*/ 	.word	0x00000000


	//----- nvinfo : EIATTR_CBANK_PARAM_SIZE
	.align		4
.L_23:
        /*0098*/ 	.byte	0x03, 0x19
        /*009a*/ 	.short	0x0028


	//----- nvinfo : EIATTR_PARAM_CBANK
	.align		4
        /*009c*/ 	.byte	0x04, 0x0a
        /*009e*/ 	.short	(.L_25 - .L_24)
	.align		4
.L_24:
        /*00a0*/ 	.word	index@(.nv.constant0.execute_task)
        /*00a4*/ 	.short	0x0380
        /*00a6*/ 	.short	0x0028


	//----- nvinfo : EIATTR_SW_WAR
	.align		4
.L_25:
        /*00a8*/ 	.byte	0x04, 0x36
        /*00aa*/ 	.short	(.L_27 - .L_26)
.L_26:
        /*00ac*/ 	.word	0x00000008
.L_27:


//--------------------- .nv.callgraph             --------------------------
	.section	.nv.callgraph,"",@"SHT_CUDA_CALLGRAPH"
	.align	4
	.sectionentsize	8
	.align		4
        /*0000*/ 	.word	0x00000000
	.align		4
        /*0004*/ 	.word	0xffffffff
	.align		4
        /*0008*/ 	.word	0x00000000
	.align		4
        /*000c*/ 	.word	0xfffffffe
	.align		4
        /*0010*/ 	.word	0x00000000
	.align		4
        /*0014*/ 	.word	0xfffffffd
	.align		4
        /*0018*/ 	.word	0x00000000
	.align		4
        /*001c*/ 	.word	0xfffffffc


//--------------------- .text.execute_task        --------------------------
	.section	.text.execute_task,"ax",@progbits
	.align	128
        .global         execute_task
        .type           execute_task,@function
        .size           execute_task,(.L_x_9 - execute_task)
        .other          execute_task,@"STO_CUDA_ENTRY STV_DEFAULT"
execute_task:
.text.execute_task:
[----:B------:R-:W-:Y:S08]  /*0000*/  LDC R1, c[0x0][0x37c] ;  /* 0x0000df00ff017b82 */ /* 0x000ff00000000800 */
[----:B------:R-:W0:Y:S08]  /*0010*/  S2UR UR6, SR_CTAID.X ;  /* 0x00000000000679c3 */ /* 0x000e300000002500 */
[----:B------:R-:W1:Y:S08]  /*0020*/  S2UR UR5, SR_CTAID.Y ;  /* 0x00000000000579c3 */ /* 0x000e700000002600 */
[----:B------:R-:W2:Y:S08]  /*0030*/  LDC R0, c[0x0][0x388] ;  /* 0x0000e200ff007b82 */ /* 0x000eb00000000800 */
[----:B------:R-:W3:Y:S01]  /*0040*/  LDC R2, c[0x0][0x380] ;  /* 0x0000e000ff027b82 */ /* 0x000ee20000000800 */
[----:B0-----:R-:W-:-:S02]  /*0050*/  USHF.L.U32 UR6, UR6, 0x4, URZ ;  /* 0x0000000406067899 */ /* 0x001fc400080006ff */
[----:B-1----:R-:W-:-:S04]  /*0060*/  USHF.L.U32 UR5, UR5, 0x4, URZ ;  /* 0x0000000405057899 */ /* 0x002fc800080006ff */
[----:B--2---:R-:W-:-:S04]  /*0070*/  ISETP.LE.AND P0, PT, R0, UR6, PT ;  /* 0x0000000600007c0c */ /* 0x004fc8000bf03270 */
[----:B---3--:R-:W-:-:S13]  /*0080*/  ISETP.LE.OR P0, PT, R2, UR5, P0 ;  /* 0x0000000502007c0c */ /* 0x008fda0008703670 */
[----:B------:R-:W-:Y:S05]  /*0090*/  @P0 EXIT ;  /* 0x000000000000094d */ /* 0x000fea0003800000 */
[----:B------:R-:W0:Y:S01]  /*00a0*/  LDCU UR4, c[0x0][0x384] ;  /* 0x00007080ff0477ac */ /* 0x000e220008000800 */
[----:B------:R-:W1:Y:S01]  /*00b0*/  S2R R28, SR_TID.X ;  /* 0x00000000001c7919 */ /* 0x000e620000002100 */
[----:B------:R-:W-:Y:S02]  /*00c0*/  CS2R R18, SRZ ;  /* 0x0000000000127805 */ /* 0x000fe4000001ff00 */
[----:B------:R-:W-:Y:S02]  /*00d0*/  CS2R R16, SRZ ;  /* 0x0000000000107805 */ /* 0x000fe4000001ff00 */
[----:B------:R-:W-:Y:S02]  /*00e0*/  CS2R R14, SRZ ;  /* 0x00000000000e7805 */ /* 0x000fe4000001ff00 */
[----:B------:R-:W-:Y:S01]  /*00f0*/  CS2R R12, SRZ ;  /* 0x00000000000c7805 */ /* 0x000fe2000001ff00 */
[----:B------:R-:W2:Y:S01]  /*0100*/  LDCU.64 UR10, c[0x0][0x358] ;  /* 0x00006b00ff0a77ac */ /* 0x000ea20008000a00 */
[----:B0-----:R-:W-:-:S09]  /*0110*/  UISETP.GE.AND UP0, UPT, UR4, 0x1, UPT ;  /* 0x000000010400788c */ /* 0x001fd2000bf06270 */
[----:B--2---:R-:W-:Y:S05]  /*0120*/  BRA.U !UP0, `(.L_x_0) ;  /* 0x0000000d08907547 */ /* 0x004fea000b800000 */
[----:B------:R-:W0:Y:S01]  /*0130*/  S2UR UR8, SR_CgaCtaId ;  /* 0x00000000000879c3 */ /* 0x000e220000008800 */
[----:B------:R-:W-:Y:S01]  /*0140*/  UMOV UR4, 0x400 ;  /* 0x0000040000047882 */ /* 0x000fe20000000000 */
[C---:B-1----:R-:W-:Y:S01]  /*0150*/  VIMNMX.U32 R7, PT, PT, R28.reuse, 0xe0, !PT ;  /* 0x000000e01c077848 */ /* 0x042fe20007fe0000 */
[----:B------:R-:W-:Y:S01]  /*0160*/  UIADD3 UR7, UPT, UPT, UR4, 0x200, URZ ;  /* 0x0000020004077890 */ /* 0x000fe2000fffe0ff */
[C---:B------:R-:W-:Y:S01]  /*0170*/  LOP3.LUT R11, R28.reuse, 0xf, RZ, 0xc0, !PT ;  /* 0x0000000f1c0b7812 */ /* 0x040fe200078ec0ff */
[C---:B------:R-:W-:Y:S01]  /*0180*/  VIADD R9, R28.reuse, 0x20 ;  /* 0x000000201c097836 */ /* 0x040fe20000000000 */
[----:B------:R-:W-:Y:S01]  /*0190*/  IADD3 R7, PT, PT, R7, 0x1f, -R28 ;  /* 0x0000001f07077810 */ /* 0x000fe20007ffe81c */
[C---:B------:R-:W-:Y:S01]  /*01a0*/  VIADD R8, R28.reuse, 0x40 ;  /* 0x000000401c087836 */ /* 0x040fe20000000000 */
[----:B------:R-:W-:Y:S01]  /*01b0*/  LEA.HI R10, R28, UR5, RZ, 0x1c ;  /* 0x000000051c0a7c11 */ /* 0x000fe2000f8fe0ff */
[----:B------:R-:W-:Y:S01]  /*01c0*/  IMAD.MOV.U32 R19, RZ, RZ, RZ ;  /* 0x000000ffff137224 */ /* 0x000fe200078e00ff */
[----:B------:R-:W-:Y:S01]  /*01d0*/  LEA.HI R5, R9, UR5, RZ, 0x1c ;  /* 0x0000000509057c11 */ /* 0x000fe2000f8fe0ff */
[----:B------:R-:W-:Y:S01]  /*01e0*/  VIADD R6, R11, UR6 ;  /* 0x000000060b067c36 */ /* 0x000fe20008000000 */
[----:B------:R-:W-:-:S02]  /*01f0*/  LEA.HI R4, R8, UR5, RZ, 0x1c ;  /* 0x0000000508047c11 */ /* 0x000fc4000f8fe0ff */
[----:B------:R-:W-:Y:S01]  /*0200*/  LOP3.LUT R3, R7, 0x60, RZ, 0xc0, !PT ;  /* 0x0000006007037812 */ /* 0x000fe200078ec0ff */
[----:B0-----:R-:W-:Y:S02]  /*0210*/  ULEA UR7, UR8, UR7, 0x18 ;  /* 0x0000000708077291 */ /* 0x001fe4000f8ec0ff */
[----:B------:R-:W-:-:S04]  /*0220*/  ULEA UR4, UR8, UR4, 0x18 ;  /* 0x0000000408047291 */ /* 0x000fc8000f8ec0ff */
[C---:B------:R-:W-:Y:S02]  /*0230*/  LEA R0, R28.reuse, UR7, 0x1 ;  /* 0x000000071c007c11 */ /* 0x040fe4000f8e08ff */
[----:B------:R-:W-:Y:S01]  /*0240*/  LEA R2, R28, UR4, 0x1 ;  /* 0x000000041c027c11 */ /* 0x000fe2000f8e08ff */
[----:B------:R-:W-:-:S06]  /*0250*/  UMOV UR4, URZ ;  /* 0x000000ff00047c82 */ /* 0x000fcc0008000000 */
.L_x_6:
[----:B------:R-:W-:Y:S01]  /*0260*/  ISETP.GT.U32.AND P0, PT, R28, 0xff, PT ;  /* 0x000000ff1c00780c */ /* 0x000fe20003f04070 */
[----:B------:R-:W0:Y:S01]  /*0270*/  LDCU UR14, c[0x0][0x380] ;  /* 0x00007000ff0e77ac */ /* 0x000e220008000800 */
[----:B------:R-:W-:Y:S11]  /*0280*/  BSSY.RECONVERGENT B0, `(.L_x_1) ;  /* 0x00000b5000007945 */ /* 0x000ff60003800200 */
[----:B------:R-:W-:Y:S05]  /*0290*/  @P0 BRA `(.L_x_2) ;  /* 0x0000000800cc0947 */ /* 0x000fea0003800000 */
[----:B------:R-:W-:Y:S01]  /*02a0*/  ISETP.NE.AND P0, PT, R3, 0x60, PT ;  /* 0x000000600300780c */ /* 0x000fe20003f05270 */
[----:B------:R-:W-:Y:S01]  /*02b0*/  BSSY.RECONVERGENT B1, `(.L_x_3) ;  /* 0x0000041000017945 */ /* 0x000fe20003800200 */
[----:B------:R-:W-:-:S11]  /*02c0*/  IMAD.MOV.U32 R38, RZ, RZ, R28 ;  /* 0x000000ffff267224 */ /* 0x000fd600078e001c */
[----:B------:R-:W-:Y:S05]  /*02d0*/  @!P0 BRA `(.L_x_4) ;  /* 0x0000000000f88947 */ /* 0x000fea0003800000 */
[----:B------:R-:W1:Y:S01]  /*02e0*/  LDC.64 R20, c[0x0][0x380] ;  /* 0x0000e000ff147b82 */ /* 0x000e620000000a00 */
[----:B------:R-:W-:Y:S01]  /*02f0*/  VIADD R22, R11, UR4 ;  /* 0x000000040b167c36 */ /* 0x000fe20008000000 */
[----:B------:R-:W-:-:S06]  /*0300*/  LEA.HI R30, R28, UR4, RZ, 0x1c ;  /* 0x000000041c1e7c11 */ /* 0x000fcc000f8fe0ff */
[----:B------:R-:W2:Y:S01]  /*0310*/  LDC R23, c[0x0][0x388] ;  /* 0x0000e200ff177b82 */ /* 0x000ea20000000800 */
[----:B-1----:R-:W-:-:S04]  /*0320*/  ISETP.GE.AND P1, PT, R22, R21, PT ;  /* 0x000000151600720c */ /* 0x002fc80003f26270 */
[----:B------:R-:W-:Y:S02]  /*0330*/  ISETP.GE.U32.OR P2, PT, R10, R20, P1 ;  /* 0x000000140a00720c */ /* 0x000fe40000f46470 */
[----:B--2---:R-:W-:-:S04]  /*0340*/  ISETP.GE.AND P0, PT, R6, R23, PT ;  /* 0x000000170600720c */ /* 0x004fc80003f06270 */
[----:B------:R-:W-:-:S07]  /*0350*/  ISETP.GE.OR P3, PT, R30, R21, P0 ;  /* 0x000000151e00720c */ /* 0x000fce0000766670 */
[----:B------:R-:W1:Y:S01]  /*0360*/  @!P2 LDC.64 R24, c[0x0][0x390] ;  /* 0x0000e400ff18ab82 */ /* 0x000e620000000a00 */
[----:B------:R-:W-:-:S07]  /*0370*/  @!P2 IMAD R29, R10, R21, R22 ;  /* 0x000000150a1da224 */ /* 0x000fce00078e0216 */
[----:B------:R-:W2:Y:S01]  /*0380*/  @!P3 LDC.64 R26, c[0x0][0x398] ;  /* 0x0000e600ff1abb82 */ /* 0x000ea20000000a00 */
[----:B------:R-:W-:Y:S02]  /*0390*/  @!P3 IMAD R31, R30, R23, R6 ;  /* 0x000000171e1fb224 */ /* 0x000fe400078e0206 */
[----:B------:R-:W-:Y:S02]  /*03a0*/  IMAD.MOV.U32 R30, RZ, RZ, RZ ;  /* 0x000000ffff1e7224 */ /* 0x000fe400078e00ff */
[----:B-1----:R-:W-:-:S04]  /*03b0*/  @!P2 IMAD.WIDE.U32 R24, R29, 0x4, R24 ;  /* 0x000000041d18a825 */ /* 0x002fc800078e0018 */
[----:B------:R-:W-:Y:S02]  /*03c0*/  IMAD.MOV.U32 R29, RZ, RZ, RZ ;  /* 0x000000ffff1d7224 */ /* 0x000fe400078e00ff */
[----:B--2---:R-:W-:-:S04]  /*03d0*/  @!P3 IMAD.WIDE R26, R31, 0x4, R26 ;  /* 0x000000041f1ab825 */ /* 0x004fc800078e021a */
[----:B------:R-:W2:Y:S04]  /*03e0*/  @!P2 LDG.E.CONSTANT R29, desc[UR10][R24.64] ;  /* 0x0000000a181da981 */ /* 0x000ea8000c1e9900 */
[----:B------:R-:W2:Y:S01]  /*03f0*/  @!P3 LDG.E.CONSTANT R30, desc[UR10][R26.64] ;  /* 0x0000000a1a1eb981 */ /* 0x000ea2000c1e9900 */
[----:B------:R-:W-:Y:S01]  /*0400*/  ISETP.NE.AND P2, PT, R3, RZ, PT ;  /* 0x000000ff0300720c */ /* 0x000fe20003f45270 */
[----:B------:R-:W-:Y:S01]  /*0410*/  IMAD.MOV.U32 R38, RZ, RZ, R9 ;  /* 0x000000ffff267224 */ /* 0x000fe200078e0009 */
[----:B--2---:R-:W-:-:S04]  /*0420*/  F2FP.F16.F32.PACK_AB R29, R30, R29 ;  /* 0x0000001d1e1d723e */ /* 0x004fc800000000ff */
[----:B------:R-:W-:Y:S01]  /*0430*/  PRMT R25, R29, 0x7632, R25 ;  /* 0x000076321d197816 */ /* 0x000fe20000000019 */
[----:B------:R1:W-:Y:S04]  /*0440*/  STS.U16 [R2], R29 ;  /* 0x0000001d02007388 */ /* 0x0003e80000000400 */
[----:B------:R1:W-:Y:S02]  /*0450*/  STS.U16 [R0], R25 ;  /* 0x0000001900007388 */ /* 0x0003e40000000400 */
[----:B------:R-:W-:Y:S05]  /*0460*/  @!P2 BRA `(.L_x_4) ;  /* 0x000000000094a947 */ /* 0x000fea0003800000 */
[----:B------:R-:W-:Y:S02]  /*0470*/  LEA.HI R30, R9, UR4, RZ, 0x1c ;  /* 0x00000004091e7c11 */ /* 0x000fe4000f8fe0ff */
[----:B------:R-:W-:Y:S02]  /*0480*/  ISETP.GE.U32.OR P2, PT, R5, R20, P1 ;  /* 0x000000140500720c */ /* 0x000fe40000f46470 */
[----:B------:R-:W-:-:S11]  /*0490*/  ISETP.GE.OR P3, PT, R30, R21, P0 ;  /* 0x000000151e00720c */ /* 0x000fd60000766670 */
[----:B-1----:R-:W1:Y:S01]  /*04a0*/  @!P2 LDC.64 R24, c[0x0][0x390] ;  /* 0x0000e400ff18ab82 */ /* 0x002e620000000a00 */
[----:B------:R-:W-:Y:S02]  /*04b0*/  @!P2 IMAD R29, R5, R21, R22 ;  /* 0x00000015051da224 */ /* 0x000fe400078e0216 */
[----:B------:R-:W-:Y:S02]  /*04c0*/  @!P3 IMAD R31, R30, R23, R6 ;  /* 0x000000171e1fb224 */ /* 0x000fe400078e0206 */
[----:B------:R-:W-:-:S03]  /*04d0*/  IMAD.MOV.U32 R30, RZ, RZ, RZ ;  /* 0x000000ffff1e7224 */ /* 0x000fc600078e00ff */
[----:B------:R-:W2:Y:S01]  /*04e0*/  @!P3 LDC.64 R26, c[0x0][0x398] ;  /* 0x0000e600ff1abb82 */ /* 0x000ea20000000a00 */
[----:B-1----:R-:W-:-:S04]  /*04f0*/  @!P2 IMAD.WIDE.U32 R24, R29, 0x4, R24 ;  /* 0x000000041d18a825 */ /* 0x002fc800078e0018 */
[----:B------:R-:W-:Y:S02]  /*0500*/  IMAD.MOV.U32 R29, RZ, RZ, RZ ;  /* 0x000000ffff1d7224 */ /* 0x000fe400078e00ff */
[----:B--2---:R-:W-:-:S04]  /*0510*/  @!P3 IMAD.WIDE R26, R31, 0x4, R26 ;  /* 0x000000041f1ab825 */ /* 0x004fc800078e021a */
[----:B------:R-:W2:Y:S04]  /*0520*/  @!P2 LDG.E.CONSTANT R29, desc[UR10][R24.64] ;  /* 0x0000000a181da981 */ /* 0x000ea8000c1e9900 */
[----:B------:R-:W2:Y:S01]  /*0530*/  @!P3 LDG.E.CONSTANT R30, desc[UR10][R26.64] ;  /* 0x0000000a1a1eb981 */ /* 0x000ea2000c1e9900 */
[----:B------:R-:W-:Y:S01]  /*0540*/  ISETP.NE.AND P2, PT, R3, 0x20, PT ;  /* 0x000000200300780c */ /* 0x000fe20003f45270 */
[----:B------:R-:W-:Y:S01]  /*0550*/  IMAD.MOV.U32 R38, RZ, RZ, R8 ;  /* 0x000000ffff267224 */ /* 0x000fe200078e0008 */
[----:B--2---:R-:W-:-:S04]  /*0560*/  F2FP.F16.F32.PACK_AB R29, R30, R29 ;  /* 0x0000001d1e1d723e */ /* 0x004fc800000000ff */
[----:B------:R-:W-:Y:S01]  /*0570*/  PRMT R25, R29, 0x7632, R25 ;  /* 0x000076321d197816 */ /* 0x000fe20000000019 */
[----:B------:R2:W-:Y:S04]  /*0580*/  STS.U16 [R2+0x40], R29 ;  /* 0x0000401d02007388 */ /* 0x0005e80000000400 */
[----:B------:R2:W-:Y:S02]  /*0590*/  STS.U16 [R0+0x40], R25 ;  /* 0x0000401900007388 */ /* 0x0005e40000000400 */
[----:B------:R-:W-:Y:S05]  /*05a0*/  @!P2 BRA `(.L_x_4) ;  /* 0x000000000044a947 */ /* 0x000fea0003800000 */
[----:B------:R-:W-:Y:S02]  /*05b0*/  LEA.HI R30, R8, UR4, RZ, 0x1c ;  /* 0x00000004081e7c11 */ /* 0x000fe4000f8fe0ff */
[----:B------:R-:W-:Y:S02]  /*05c0*/  ISETP.GE.U32.OR P1, PT, R4, R20, P1 ;  /* 0x000000140400720c */ /* 0x000fe40000f26470 */
[----:B------:R-:W-:-:S11]  /*05d0*/  ISETP.GE.OR P0, PT, R30, R21, P0 ;  /* 0x000000151e00720c */ /* 0x000fd60000706670 */
[----:B--2---:R-:W1:Y:S01]  /*05e0*/  @!P1 LDC.64 R24, c[0x0][0x390] ;  /* 0x0000e400ff189b82 */ /* 0x004e620000000a00 */
[----:B------:R-:W-:Y:S02]  /*05f0*/  @!P1 IMAD R21, R4, R21, R22 ;  /* 0x0000001504159224 */ /* 0x000fe400078e0216 */
[----:B------:R-:W-:-:S05]  /*0600*/  @!P0 IMAD R23, R30, R23, R6 ;  /* 0x000000171e178224 */ /* 0x000fca00078e0206 */
[----:B------:R-:W2:Y:S01]  /*0610*/  @!P0 LDC.64 R26, c[0x0][0x398] ;  /* 0x0000e600ff1a8b82 */ /* 0x000ea20000000a00 */
[----:B-1----:R-:W-:Y:S01]  /*0620*/  @!P1 IMAD.WIDE.U32 R20, R21, 0x4, R24 ;  /* 0x0000000415149825 */ /* 0x002fe200078e0018 */
[----:B------:R-:W-:-:S06]  /*0630*/  CS2R R24, SRZ ;  /* 0x0000000000187805 */ /* 0x000fcc000001ff00 */
[----:B------:R-:W3:Y:S01]  /*0640*/  @!P1 LDG.E.CONSTANT R24, desc[UR10][R20.64] ;  /* 0x0000000a14189981 */ /* 0x000ee2000c1e9900 */
[----:B--2---:R-:W-:-:S05]  /*0650*/  @!P0 IMAD.WIDE R22, R23, 0x4, R26 ;  /* 0x0000000417168825 */ /* 0x004fca00078e021a */
[----:B------:R-:W3:Y:S01]  /*0660*/  @!P0 LDG.E.CONSTANT R25, desc[UR10][R22.64] ;  /* 0x0000000a16198981 */ /* 0x000ee2000c1e9900 */
[----:B------:R-:W-:Y:S01]  /*0670*/  VIADD R38, R28, 0x60 ;  /* 0x000000601c267836 */ /* 0x000fe20000000000 */
[----:B---3--:R-:W-:-:S04]  /*0680*/  F2FP.F16.F32.PACK_AB R24, R25, R24 ;  /* 0x000000181918723e */ /* 0x008fc800000000ff */
[----:B------:R-:W-:Y:S01]  /*0690*/  PRMT R21, R24, 0x7632, R21 ;  /* 0x0000763218157816 */ /* 0x000fe20000000015 */
[----:B------:R3:W-:Y:S04]  /*06a0*/  STS.U16 [R2+0x80], R24 ;  /* 0x0000801802007388 */ /* 0x0007e80000000400 */
[----:B------:R3:W-:Y:S02]  /*06b0*/  STS.U16 [R0+0x80], R21 ;  /* 0x0000801500007388 */ /* 0x0007e40000000400 */
.L_x_4:
[----:B0-----:R-:W-:Y:S05]  /*06c0*/  BSYNC.RECONVERGENT B1 ;  /* 0x0000000000017941 */ /* 0x001fea0003800200 */
.L_x_3:
[----:B------:R-:W-:-:S13]  /*06d0*/  ISETP.GE.U32.AND P0, PT, R7, 0x60, PT ;  /* 0x000000600700780c */ /* 0x000fda0003f06070 */
[----:B------:R-:W-:Y:S05]  /*06e0*/  @!P0 BRA `(.L_x_2) ;  /* 0x0000000400b88947 */ /* 0x000fea0003800000 */
[----:B------:R-:W0:Y:S01]  /*06f0*/  S2UR UR9, SR_CgaCtaId ;  /* 0x00000000000979c3 */ /* 0x000e220000008800 */
[----:B------:R-:W4:Y:S01]  /*0700*/  LDCU UR13, c[0x0][0x384] ;  /* 0x00007080ff0d77ac */ /* 0x000f220008000800 */
[C---:B------:R-:W-:Y:S01]  /*0710*/  VIADD R20, R38.reuse, 0x60 ;  /* 0x0000006026147836 */ /* 0x040fe20000000000 */
[C---:B-12---:R-:W-:Y:S01]  /*0720*/  LEA.HI R29, R38.reuse, UR5, RZ, 0x1c ;  /* 0x00000005261d7c11 */ /* 0x046fe2000f8fe0ff */
[C---:B---3--:R-:W-:Y:S01]  /*0730*/  VIADD R24, R38.reuse, 0x40 ;  /* 0x0000004026187836 */ /* 0x048fe20000000000 */
[----:B------:R-:W1:Y:S01]  /*0740*/  LDCU UR12, c[0x0][0x388] ;  /* 0x00007100ff0c77ac */ /* 0x000e620008000800 */
[----:B------:R-:W-:Y:S01]  /*0750*/  VIADD R26, R38, 0x20 ;  /* 0x00000020261a7836 */ /* 0x000fe20000000000 */
[----:B------:R-:W-:Y:S01]  /*0760*/  LEA.HI R21, R20, UR4, RZ, 0x1c ;  /* 0x0000000414157c11 */ /* 0x000fe2000f8fe0ff */
[----:B------:R-:W-:Y:S01]  /*0770*/  VIADD R31, R11, UR4 ;  /* 0x000000040b1f7c36 */ /* 0x000fe20008000000 */
[----:B------:R-:W-:Y:S01]  /*0780*/  UMOV UR7, 0x400 ;  /* 0x0000040000077882 */ /* 0x000fe20000000000 */
[----:B------:R-:W-:Y:S01]  /*0790*/  LEA.HI R23, R24, UR4, RZ, 0x1c ;  /* 0x0000000418177c11 */ /* 0x000fe2000f8fe0ff */
[----:B------:R-:W-:Y:S01]  /*07a0*/  UIADD3 UR8, UPT, UPT, UR7, 0x200, URZ ;  /* 0x0000020007087890 */ /* 0x000fe2000fffe0ff */
[----:B------:R-:W-:-:S02]  /*07b0*/  LEA.HI R25, R26, UR4, RZ, 0x1c ;  /* 0x000000041a197c11 */ /* 0x000fc4000f8fe0ff */
[----:B------:R-:W-:Y:S02]  /*07c0*/  LEA.HI R27, R38, UR4, RZ, 0x1c ;  /* 0x00000004261b7c11 */ /* 0x000fe4000f8fe0ff */
[----:B------:R-:W-:Y:S02]  /*07d0*/  LEA.HI R20, R20, UR5, RZ, 0x1c ;  /* 0x0000000514147c11 */ /* 0x000fe4000f8fe0ff */
[----:B------:R-:W-:Y:S01]  /*07e0*/  LEA.HI R24, R24, UR5, RZ, 0x1c ;  /* 0x0000000518187c11 */ /* 0x000fe2000f8fe0ff */
[--C-:B----4-:R-:W-:Y:S01]  /*07f0*/  IMAD R47, R29, UR13, R31.reuse ;  /* 0x0000000d1d2f7c24 */ /* 0x110fe2000f8e021f */
[----:B------:R-:W-:Y:S01]  /*0800*/  LEA.HI R26, R26, UR5, RZ, 0x1c ;  /* 0x000000051a1a7c11 */ /* 0x000fe2000f8fe0ff */
[--C-:B------:R-:W-:Y:S01]  /*0810*/  IMAD R37, R20, UR13, R31.reuse ;  /* 0x0000000d14257c24 */ /* 0x100fe2000f8e021f */
[----:B------:R-:W-:Y:S01]  /*0820*/  ISETP.GE.AND P1, PT, R31, UR13, PT ;  /* 0x0000000d1f007c0c */ /* 0x000fe2000bf26270 */
[----:B-1----:R-:W-:Y:S01]  /*0830*/  IMAD R42, R27, UR12, R6 ;  /* 0x0000000c1b2a7c24 */ /* 0x002fe2000f8e0206 */
[----:B0-----:R-:W-:Y:S01]  /*0840*/  ULEA UR7, UR9, UR7, 0x18 ;  /* 0x0000000709077291 */ /* 0x001fe2000f8ec0ff */
[--C-:B------:R-:W-:Y:S01]  /*0850*/  IMAD R36, R24, UR13, R31.reuse ;  /* 0x0000000d18247c24 */ /* 0x100fe2000f8e021f */
[----:B------:R-:W-:Y:S01]  /*0860*/  ULEA UR8, UR9, UR8, 0x18 ;  /* 0x0000000809087291 */ /* 0x000fe2000f8ec0ff */
[----:B------:R-:W-:-:S02]  /*0870*/  IMAD R44, R26, UR13, R31 ;  /* 0x0000000d1a2c7c24 */ /* 0x000fc4000f8e021f */
[--C-:B------:R-:W-:Y:S01]  /*0880*/  IMAD R39, R21, UR12, R6.reuse ;  /* 0x0000000c15277c24 */ /* 0x100fe2000f8e0206 */
[C---:B------:R-:W-:Y:S01]  /*0890*/  LEA R22, R38.reuse, UR7, 0x1 ;  /* 0x0000000726167c11 */ /* 0x040fe2000f8e08ff */
[--C-:B------:R-:W-:Y:S01]  /*08a0*/  IMAD R40, R23, UR12, R6.reuse ;  /* 0x0000000c17287c24 */ /* 0x100fe2000f8e0206 */
[----:B------:R-:W-:Y:S01]  /*08b0*/  LEA R41, R38, UR8, 0x1 ;  /* 0x0000000826297c11 */ /* 0x000fe2000f8e08ff */
[----:B------:R-:W-:Y:S02]  /*08c0*/  IMAD R34, R25, UR12, R6 ;  /* 0x0000000c19227c24 */ /* 0x000fe4000f8e0206 */
[----:B------:R-:W-:Y:S02]  /*08d0*/  VIADD R22, R22, 0x80 ;  /* 0x0000008016167836 */ /* 0x000fe40000000000 */
[----:B------:R-:W-:-:S07]  /*08e0*/  VIADD R41, R41, 0x80 ;  /* 0x0000008029297836 */ /* 0x000fce0000000000 */
.L_x_5:
[----:B------:R-:W0:Y:S01]  /*08f0*/  LDC R43, c[0x0][0x388] ;  /* 0x0000e200ff2b7b82 */ /* 0x000e220000000800 */
[----:B------:R-:W-:Y:S02]  /*0900*/  ISETP.GE.OR P2, PT, R29, UR14, P1 ;  /* 0x0000000e1d007c0c */ /* 0x000fe40008f46670 */
[----:B------:R-:W-:Y:S01]  /*0910*/  CS2R R48, SRZ ;  /* 0x0000000000307805 */ /* 0x000fe2000001ff00 */
[----:B------:R-:W-:-:S04]  /*0920*/  IMAD.MOV.U32 R35, RZ, RZ, RZ ;  /* 0x000000ffff237224 */ /* 0x000fc800078e00ff */
[----:B------:R-:W1:Y:S08]  /*0930*/  LDC R46, c[0x0][0x384] ;  /* 0x0000e100ff2e7b82 */ /* 0x000e700000000800 */
[----:B------:R-:W2:Y:S01]  /*0940*/  @!P2 LDC.64 R50, c[0x0][0x390] ;  /* 0x0000e400ff32ab82 */ /* 0x000ea20000000a00 */
[----:B0-----:R-:W-:-:S04]  /*0950*/  ISETP.GE.AND P0, PT, R6, R43, PT ;  /* 0x0000002b0600720c */ /* 0x001fc80003f06270 */
[----:B-1----:R-:W-:Y:S01]  /*0960*/  ISETP.GE.OR P3, PT, R27, R46, P0 ;  /* 0x0000002e1b00720c */ /* 0x002fe20000766670 */
[----:B--2---:R-:W-:-:S12]  /*0970*/  @!P2 IMAD.WIDE.U32 R50, R47, 0x4, R50 ;  /* 0x000000042f32a825 */ /* 0x004fd800078e0032 */
[----:B------:R-:W0:Y:S01]  /*0980*/  @!P3 LDC.64 R30, c[0x0][0x398] ;  /* 0x0000e600ff1ebb82 */ /* 0x000e220000000a00 */
[----:B------:R1:W2:Y:S01]  /*0990*/  @!P2 LDG.E.CONSTANT R48, desc[UR10][R50.64] ;  /* 0x0000000a3230a981 */ /* 0x0002a2000c1e9900 */
[----:B0-----:R-:W-:-:S05]  /*09a0*/  @!P3 IMAD.WIDE R30, R42, 0x4, R30 ;  /* 0x000000042a1eb825 */ /* 0x001fca00078e021e */
[----:B------:R0:W2:Y:S01]  /*09b0*/  @!P3 LDG.E.CONSTANT R35, desc[UR10][R30.64] ;  /* 0x0000000a1e23b981 */ /* 0x0000a2000c1e9900 */
[----:B------:R-:W-:Y:S02]  /*09c0*/  ISETP.GE.OR P4, PT, R26, UR14, P1 ;  /* 0x0000000e1a007c0c */ /* 0x000fe40008f86670 */
[----:B------:R-:W-:-:S11]  /*09d0*/  ISETP.GE.OR P2, PT, R25, R46, P0 ;  /* 0x0000002e1900720c */ /* 0x000fd60000746670 */
[----:B------:R-:W3:Y:S08]  /*09e0*/  @!P4 LDC.64 R52, c[0x0][0x390] ;  /* 0x0000e400ff34cb82 */ /* 0x000ef00000000a00 */
[----:B------:R-:W4:Y:S01]  /*09f0*/  @!P2 LDC.64 R32, c[0x0][0x398] ;  /* 0x0000e600ff20ab82 */ /* 0x000f220000000a00 */
[----:B------:R-:W-:Y:S01]  /*0a00*/  IMAD.MOV.U32 R45, RZ, RZ, RZ ;  /* 0x000000ffff2d7224 */ /* 0x000fe200078e00ff */
[----:B------:R-:W-:-:S02]  /*0a10*/  ISETP.GE.OR P3, PT, R24, UR14, P1 ;  /* 0x0000000e18007c0c */ /* 0x000fc40008f66670 */
[----:B-1----:R-:W-:-:S11]  /*0a20*/  CS2R R50, SRZ ;  /* 0x0000000000327805 */ /* 0x002fd6000001ff00 */
[----:B0-----:R-:W0:Y:S01]  /*0a30*/  @!P3 LDC.64 R30, c[0x0][0x390] ;  /* 0x0000e400ff1ebb82 */ /* 0x001e220000000a00 */
[----:B---3--:R-:W-:-:S05]  /*0a40*/  @!P4 IMAD.WIDE.U32 R52, R44, 0x4, R52 ;  /* 0x000000042c34c825 */ /* 0x008fca00078e0034 */
[----:B------:R-:W3:Y:S01]  /*0a50*/  @!P4 LDG.E.CONSTANT R45, desc[UR10][R52.64] ;  /* 0x0000000a342dc981 */ /* 0x000ee2000c1e9900 */
[----:B------:R-:W-:Y:S01]  /*0a60*/  ISETP.GE.OR P4, PT, R23, R46, P0 ;  /* 0x0000002e1700720c */ /* 0x000fe20000786670 */
[----:B----4-:R-:W-:-:S05]  /*0a70*/  @!P2 IMAD.WIDE R32, R34, 0x4, R32 ;  /* 0x000000042220a825 */ /* 0x010fca00078e0220 */
[----:B------:R1:W3:Y:S07]  /*0a80*/  @!P2 LDG.E.CONSTANT R50, desc[UR10][R32.64] ;  /* 0x0000000a2032a981 */ /* 0x0002ee000c1e9900 */
[----:B-1----:R-:W1:Y:S01]  /*0a90*/  @!P4 LDC.64 R32, c[0x0][0x398] ;  /* 0x0000e600ff20cb82 */ /* 0x002e620000000a00 */
[----:B------:R-:W-:Y:S02]  /*0aa0*/  ISETP.GE.OR P2, PT, R20, UR14, P1 ;  /* 0x0000000e14007c0c */ /* 0x000fe40008f46670 */
[----:B------:R-:W-:Y:S01]  /*0ab0*/  ISETP.GE.OR P0, PT, R21, R46, P0 ;  /* 0x0000002e1500720c */ /* 0x000fe20000706670 */
[----:B------:R-:W-:-:S02]  /*0ac0*/  IMAD.MOV.U32 R52, RZ, RZ, RZ ;  /* 0x000000ffff347224 */ /* 0x000fc400078e00ff */
[----:B0-----:R-:W-:-:S05]  /*0ad0*/  @!P3 IMAD.WIDE.U32 R30, R36, 0x4, R30 ;  /* 0x00000004241eb825 */ /* 0x001fca00078e001e */
[----:B------:R0:W4:Y:S03]  /*0ae0*/  @!P3 LDG.E.CONSTANT R49, desc[UR10][R30.64] ;  /* 0x0000000a1e31b981 */ /* 0x000126000c1e9900 */
[----:B0-----:R-:W0:Y:S01]  /*0af0*/  @!P2 LDC.64 R30, c[0x0][0x390] ;  /* 0x0000e400ff1eab82 */ /* 0x001e220000000a00 */
[----:B-1----:R-:W-:-:S05]  /*0b00*/  @!P4 IMAD.WIDE R32, R40, 0x4, R32 ;  /* 0x000000042820c825 */ /* 0x002fca00078e0220 */
[----:B------:R1:W4:Y:S02]  /*0b10*/  @!P4 LDG.E.CONSTANT R52, desc[UR10][R32.64] ;  /* 0x0000000a2034c981 */ /* 0x000324000c1e9900 */
[----:B-1----:R-:W1:Y:S01]  /*0b20*/  @!P0 LDC.64 R32, c[0x0][0x398] ;  /* 0x0000e600ff208b82 */ /* 0x002e620000000a00 */
[----:B0-----:R-:W-:-:S05]  /*0b30*/  @!P2 IMAD.WIDE.U32 R30, R37, 0x4, R30 ;  /* 0x00000004251ea825 */ /* 0x001fca00078e001e */
[----:B------:R0:W5:Y:S01]  /*0b40*/  @!P2 LDG.E.CONSTANT R51, desc[UR10][R30.64] ;  /* 0x0000000a1e33a981 */ /* 0x000162000c1e9900 */
[----:B-1----:R-:W-:Y:S01]  /*0b50*/  @!P0 IMAD.WIDE R32, R39, 0x4, R32 ;  /* 0x0000000427208825 */ /* 0x002fe200078e0220 */
[----:B--2---:R-:W-:-:S03]  /*0b60*/  F2FP.F16.F32.PACK_AB R35, R35, R48 ;  /* 0x000000302323723e */ /* 0x004fc600000000ff */
[----:B------:R-:W-:-:S06]  /*0b70*/  IMAD.MOV.U32 R48, RZ, RZ, RZ ;  /* 0x000000ffff307224 */ /* 0x000fcc00078e00ff */
[----:B------:R1:W5:Y:S01]  /*0b80*/  @!P0 LDG.E.CONSTANT R48, desc[UR10][R32.64] ;  /* 0x0000000a20308981 */ /* 0x000362000c1e9900 */
[----:B------:R-:W-:Y:S02]  /*0b90*/  ISETP.GE.U32.AND P0, PT, R38, 0x80, PT ;  /* 0x000000802600780c */ /* 0x000fe40003f06070 */
[----:B0-----:R-:W-:Y:S01]  /*0ba0*/  PRMT R31, R35, 0x7632, R31 ;  /* 0x00007632231f7816 */ /* 0x001fe2000000001f */
[----:B------:R-:W-:Y:S04]  /*0bb0*/  STS.U16 [R22+-0x80], R35 ;  /* 0xffff802316007388 */ /* 0x000fe80000000400 */
[----:B------:R0:W-:Y:S01]  /*0bc0*/  STS.U16 [R41+-0x80], R31 ;  /* 0xffff801f29007388 */ /* 0x0001e20000000400 */
[C---:B------:R-:W-:Y:S02]  /*0bd0*/  IMAD R47, R46.reuse, 0x8, R47 ;  /* 0x000000082e2f7824 */ /* 0x040fe400078e022f */
[----:B------:R-:W-:-:S02]  /*0be0*/  IMAD R44, R46, 0x8, R44 ;  /* 0x000000082e2c7824 */ /* 0x000fc400078e022c */
[C---:B------:R-:W-:Y:S02]  /*0bf0*/  IMAD R36, R46.reuse, 0x8, R36 ;  /* 0x000000082e247824 */ /* 0x040fe400078e0224 */
[----:B------:R-:W-:Y:S02]  /*0c00*/  IMAD R37, R46, 0x8, R37 ;  /* 0x000000082e257824 */ /* 0x000fe400078e0225 */
[C---:B------:R-:W-:Y:S02]  /*0c10*/  IMAD R42, R43.reuse, 0x8, R42 ;  /* 0x000000082b2a7824 */ /* 0x040fe400078e022a */
[C---:B------:R-:W-:Y:S02]  /*0c20*/  IMAD R34, R43.reuse, 0x8, R34 ;  /* 0x000000082b227824 */ /* 0x040fe400078e0222 */
[C---:B------:R-:W-:Y:S02]  /*0c30*/  IMAD R40, R43.reuse, 0x8, R40 ;  /* 0x000000082b287824 */ /* 0x040fe400078e0228 */
[----:B------:R-:W-:-:S02]  /*0c40*/  IMAD R39, R43, 0x8, R39 ;  /* 0x000000082b277824 */ /* 0x000fc400078e0227 */
[----:B------:R-:W-:Y:S02]  /*0c50*/  VIADD R38, R38, 0x80 ;  /* 0x0000008026267836 */ /* 0x000fe40000000000 */
[----:B------:R-:W-:Y:S02]  /*0c60*/  VIADD R24, R24, 0x8 ;  /* 0x0000000818187836 */ /* 0x000fe40000000000 */
[----:B------:R-:W-:Y:S01]  /*0c70*/  VIADD R26, R26, 0x8 ;  /* 0x000000081a1a7836 */ /* 0x000fe20000000000 */
[----:B---3--:R-:W-:-:S04]  /*0c80*/  F2FP.F16.F32.PACK_AB R45, R50, R45 ;  /* 0x0000002d322d723e */ /* 0x008fc800000000ff */
[----:B------:R-:W-:Y:S01]  /*0c90*/  PRMT R30, R45, 0x7632, R30 ;  /* 0x000076322d1e7816 */ /* 0x000fe2000000001e */
[----:B------:R-:W-:Y:S04]  /*0ca0*/  STS.U16 [R22+-0x40], R45 ;  /* 0xffffc02d16007388 */ /* 0x000fe80000000400 */
[----:B------:R-:W-:Y:S01]  /*0cb0*/  STS.U16 [R41+-0x40], R30 ;  /* 0xffffc01e29007388 */ /* 0x000fe20000000400 */
[----:B------:R-:W-:Y:S02]  /*0cc0*/  VIADD R29, R29, 0x8 ;  /* 0x000000081d1d7836 */ /* 0x000fe40000000000 */
[----:B------:R-:W-:Y:S02]  /*0cd0*/  VIADD R20, R20, 0x8 ;  /* 0x0000000814147836 */ /* 0x000fe40000000000 */
[----:B------:R-:W-:-:S02]  /*0ce0*/  VIADD R21, R21, 0x8 ;  /* 0x0000000815157836 */ /* 0x000fc40000000000 */
[----:B------:R-:W-:Y:S02]  /*0cf0*/  VIADD R23, R23, 0x8 ;  /* 0x0000000817177836 */ /* 0x000fe40000000000 */
[----:B------:R-:W-:Y:S02]  /*0d00*/  VIADD R25, R25, 0x8 ;  /* 0x0000000819197836 */ /* 0x000fe40000000000 */
[----:B------:R-:W-:Y:S01]  /*0d10*/  VIADD R27, R27, 0x8 ;  /* 0x000000081b1b7836 */ /* 0x000fe20000000000 */
[----:B----4-:R-:W-:-:S04]  /*0d20*/  F2FP.F16.F32.PACK_AB R49, R52, R49 ;  /* 0x000000313431723e */ /* 0x010fc800000000ff */
[----:B-1----:R-:W-:Y:S01]  /*0d30*/  PRMT R32, R49, 0x7632, R32 ;  /* 0x0000763231207816 */ /* 0x002fe20000000020 */
[----:B------:R-:W-:Y:S04]  /*0d40*/  STS.U16 [R22], R49 ;  /* 0x0000003116007388 */ /* 0x000fe80000000400 */
[----:B------:R-:W-:Y:S01]  /*0d50*/  STS.U16 [R41], R32 ;  /* 0x0000002029007388 */ /* 0x000fe20000000400 */
[----:B-----5:R-:W-:-:S04]  /*0d60*/  F2FP.F16.F32.PACK_AB R48, R48, R51 ;  /* 0x000000333030723e */ /* 0x020fc800000000ff */
[----:B0-----:R-:W-:Y:S01]  /*0d70*/  PRMT R31, R48, 0x7632, R31 ;  /* 0x00007632301f7816 */ /* 0x001fe2000000001f */
[----:B------:R0:W-:Y:S04]  /*0d80*/  STS.U16 [R22+0x40], R48 ;  /* 0x0000403016007388 */ /* 0x0001e80000000400 */
[----:B------:R1:W-:Y:S01]  /*0d90*/  STS.U16 [R41+0x40], R31 ;  /* 0x0000401f29007388 */ /* 0x0003e20000000400 */
[----:B0-----:R-:W-:Y:S02]  /*0da0*/  VIADD R22, R22, 0x100 ;  /* 0x0000010016167836 */ /* 0x001fe40000000000 */
[----:B-1----:R-:W-:Y:S01]  /*0db0*/  VIADD R41, R41, 0x100 ;  /* 0x0000010029297836 */ /* 0x002fe20000000000 */
[----:B------:R-:W-:Y:S06]  /*0dc0*/  @!P0 BRA `(.L_x_5) ;  /* 0xfffffff800c88947 */ /* 0x000fec000383ffff */
.L_x_2:
[----:B0-----:R-:W-:Y:S05]  /*0dd0*/  BSYNC.RECONVERGENT B0 ;  /* 0x0000000000007941 */ /* 0x001fea0003800200 */
.L_x_1:
[----:B------:R-:W0:Y:S01]  /*0de0*/  S2R R22, SR_LANEID ;  /* 0x0000000000167919 */ /* 0x000e220000000000 */
[----:B------:R-:W4:Y:S01]  /*0df0*/  S2UR UR8, SR_CgaCtaId ;  /* 0x00000000000879c3 */ /* 0x000f220000008800 */
[----:B------:R-:W-:Y:S01]  /*0e00*/  UMOV UR7, 0x400 ;  /* 0x0000040000077882 */ /* 0x000fe20000000000 */
[----:B------:R-:W-:-:S06]  /*0e10*/  UIADD3 UR4, UPT, UPT, UR4, 0x10, URZ ;  /* 0x0000001004047890 */ /* 0x000fcc000fffe0ff */
[----:B------:R-:W-:Y:S01]  /*0e20*/  BAR.SYNC.DEFER_BLOCKING 0x0 ;  /* 0x0000000000007b1d */ /* 0x000fe20000010000 */
[----:B------:R-:W-:Y:S02]  /*0e30*/  UIADD3 UR9, UPT, UPT, UR7, 0x200, URZ ;  /* 0x0000020007097890 */ /* 0x000fe4000fffe0ff */
[----:B----4-:R-:W-:Y:S02]  /*0e40*/  ULEA UR7, UR8, UR7, 0x18 ;  /* 0x0000000708077291 */ /* 0x010fe4000f8ec0ff */
[----:B------:R-:W-:Y:S01]  /*0e50*/  ULEA UR9, UR8, UR9, 0x18 ;  /* 0x0000000908097291 */ /* 0x000fe2000f8ec0ff */
[----:B0-----:R-:W-:Y:S02]  /*0e60*/  SHF.R.U32.HI R20, RZ, 0x3, R22 ;  /* 0x00000003ff147819 */ /* 0x001fe40000011616 */
[----:B---3--:R-:W-:-:S03]  /*0e70*/  LOP3.LUT R21, R22, 0x7, RZ, 0xc0, !PT ;  /* 0x0000000716157812 */ /* 0x008fc600078ec0ff */
[----:B------:R-:W-:Y:S01]  /*0e80*/  IMAD.SHL.U32 R24, R20, 0x8, RZ ;  /* 0x0000000814187824 */ /* 0x000fe200078e00ff */
[----:B------:R-:W-:-:S04]  /*0e90*/  SHF.R.U32.HI R20, RZ, 0x4, R22 ;  /* 0x00000004ff147819 */ /* 0x000fc80000011616 */
[----:B------:R-:W-:Y:S01]  /*0ea0*/  LOP3.LUT R21, R24, 0x8, R21, 0xe2, !PT ;  /* 0x0000000818157812 */ /* 0x000fe200078ee215 */
[----:B------:R-:W-:-:S04]  /*0eb0*/  IMAD.SHL.U32 R20, R20, 0x8, RZ ;  /* 0x0000000814147824 */ /* 0x000fc800078e00ff */
[----:B------:R-:W-:-:S05]  /*0ec0*/  IMAD R20, R21, 0x10, R20 ;  /* 0x0000001015147824 */ /* 0x000fca00078e0214 */
[C---:B------:R-:W-:Y:S01]  /*0ed0*/  LEA R21, R20.reuse, UR7, 0x1 ;  /* 0x0000000714157c11 */ /* 0x040fe2000f8e08ff */
[----:B------:R-:W0:Y:S01]  /*0ee0*/  LDCU UR7, c[0x0][0x384] ;  /* 0x00007080ff0777ac */ /* 0x000e220008000800 */
[----:B------:R-:W-:-:S04]  /*0ef0*/  LEA R24, R20, UR9, 0x1 ;  /* 0x0000000914187c11 */ /* 0x000fc8000f8e08ff */
[----:B------:R-:W-:Y:S04]  /*0f00*/  LDSM.16.M88.4 R20, [R21] ;  /* 0x000000001514783b */ /* 0x000fe80000000200 */
[----:B-12---:R-:W1:Y:S01]  /*0f10*/  LDSM.16.MT88.4 R24, [R24] ;  /* 0x000000001818783b */ /* 0x006e620000004200 */
[----:B0-----:R-:W-:Y:S01]  /*0f20*/  UISETP.GE.AND UP0, UPT, UR4, UR7, UPT ;  /* 0x000000070400728c */ /* 0x001fe2000bf06270 */
[C---:B-1----:R-:W-:Y:S08]  /*0f30*/  HMMA.16816.F32 R12, R20.reuse, R24, R12 ;  /* 0x00000018140c723c */ /* 0x042ff0000000180c */
[----:B------:R-:W-:Y:S01]  /*0f40*/  HMMA.16816.F32 R16, R20, R26, R16 ;  /* 0x0000001a1410723c */ /* 0x000fe20000001810 */
[----:B------:R-:W-:Y:S06]  /*0f50*/  BAR.SYNC.DEFER_BLOCKING 0x0 ;  /* 0x0000000000007b1d */ /* 0x000fec0000010000 */
[----:B------:R-:W-:-:S13]  /*0f60*/  BRA.U !UP0, `(.L_x_6) ;  /* 0xfffffff108bc7547 */ /* 0x000fda000b83ffff */
.L_x_0:
[----:B------:R-:W0:Y:S01]  /*0f70*/  S2R R3, SR_LANEID ;  /* 0x0000000000037919 */ /* 0x000e220000000000 */
[----:B------:R-:W2:Y:S01]  /*0f80*/  S2UR UR8, SR_CgaCtaId ;  /* 0x00000000000879c3 */ /* 0x000ea20000008800 */
[----:B------:R-:W-:Y:S01]  /*0f90*/  UMOV UR7, 0x400 ;  /* 0x0000040000077882 */ /* 0x000fe20000000000 */
[----:B-1----:R-:W-:Y:S01]  /*0fa0*/  ISETP.GT.U32.AND P0, PT, R28, 0xff, PT ;  /* 0x000000ff1c00780c */ /* 0x002fe20003f04070 */
[----:B------:R-:W-:-:S04]  /*0fb0*/  UIADD3 UR7, UPT, UPT, UR7, 0x400, URZ ;  /* 0x0000040007077890 */ /* 0x000fc8000fffe0ff */
[----:B--2---:R-:W-:Y:S01]  /*0fc0*/  ULEA UR7, UR8, UR7, 0x18 ;  /* 0x0000000708077291 */ /* 0x004fe2000f8ec0ff */
[----:B0-----:R-:W-:Y:S02]  /*0fd0*/  SHF.R.U32.HI R0, RZ, 0x2, R3 ;  /* 0x00000002ff007819 */ /* 0x001fe40000011603 */
[----:B------:R-:W-:-:S05]  /*0fe0*/  LOP3.LUT R3, R3, 0x3, RZ, 0xc0, !PT ;  /* 0x0000000303037812 */ /* 0x000fca00078ec0ff */
[----:B------:R-:W-:-:S05]  /*0ff0*/  IMAD R0, R0, 0x8, R3 ;  /* 0x0000000800007824 */ /* 0x000fca00078e0203 */
[----:B------:R-:W-:-:S05]  /*1000*/  LEA R0, R0, UR7, 0x3 ;  /* 0x0000000700007c11 */ /* 0x000fca000f8e18ff */
[----:B------:R0:W-:Y:S04]  /*1010*/  STS.64 [R0], R12 ;  /* 0x0000000c00007388 */ /* 0x0001e80000000a00 */
[----:B------:R0:W-:Y:S04]  /*1020*/  STS.64 [R0+0x200], R14 ;  /* 0x0002000e00007388 */ /* 0x0001e80000000a00 */
[----:B------:R0:W-:Y:S04]  /*1030*/  STS.64 [R0+0x20], R16 ;  /* 0x0000201000007388 */ /* 0x0001e80000000a00 */
[----:B------:R0:W-:Y:S01]  /*1040*/  STS.64 [R0+0x220], R18 ;  /* 0x0002201200007388 */ /* 0x0001e20000000a00 */
[----:B------:R-:W-:Y:S06]  /*1050*/  BAR.SYNC.DEFER_BLOCKING 0x0 ;  /* 0x0000000000007b1d */ /* 0x000fec0000010000 */
[----:B------:R-:W-:Y:S05]  /*1060*/  @P0 EXIT ;  /* 0x000000000000094d */ /* 0x000fea0003800000 */
[----:B------:R-:W1:Y:S01]  /*1070*/  LDC R3, c[0x0][0x388] ;  /* 0x0000e200ff037b82 */ /* 0x000e620000000800 */
[C---:B------:R-:W-:Y:S01]  /*1080*/  LOP3.LUT R5, R28.reuse, 0xf, RZ, 0xc0, !PT ;  /* 0x0000000f1c057812 */ /* 0x040fe200078ec0ff */
[----:B------:R-:W2:Y:S01]  /*1090*/  LDCU UR4, c[0x0][0x380] ;  /* 0x00007000ff0477ac */ /* 0x000ea20008000800 */
[----:B------:R-:W-:-:S03]  /*10a0*/  LEA.HI R4, R28, UR5, RZ, 0x1c ;  /* 0x000000051c047c11 */ /* 0x000fc6000f8fe0ff */
[----:B0-----:R-:W-:Y:S02]  /*10b0*/  VIADD R0, R5, UR6 ;  /* 0x0000000605007c36 */ /* 0x001fe40008000000 */
[----:B------:R-:W0:Y:S03]  /*10c0*/  LDC R6, c[0x0][0x388] ;  /* 0x0000e200ff067b82 */ /* 0x000e260000000800 */
[----:B-1----:R-:W-:Y:S01]  /*10d0*/  ISETP.GE.AND P1, PT, R0, R3, PT ;  /* 0x000000030000720c */ /* 0x002fe20003f26270 */
[----:B------:R-:W-:-:S04]  /*10e0*/  IMAD R0, R3, R4, UR6 ;  /* 0x0000000603007e24 */ /* 0x000fc8000f8e0204 */
[----:B------:R-:W-:Y:S01]  /*10f0*/  IMAD.IADD R5, R0, 0x1, R5 ;  /* 0x0000000100057824 */ /* 0x000fe200078e0205 */
[----:B--2---:R-:W-:-:S07]  /*1100*/  LEA R0, R28, UR7, 0x2 ;  /* 0x000000071c007c11 */ /* 0x004fce000f8e10ff */
.L_x_7:
[C---:B------:R-:W-:Y:S01]  /*1110*/  ISETP.GE.OR P0, PT, R4.reuse, UR4, P1 ;  /* 0x0000000404007c0c */ /* 0x040fe20008f06670 */
[----:B------:R-:W-:-:S12]  /*1120*/  VIADD R4, R4, 0x2 ;  /* 0x0000000204047836 */ /* 0x000fd80000000000 */
[----:B------:R1:W2:Y:S01]  /*1130*/  @!P0 LDS R7, [R0] ;  /* 0x0000000000078984 */ /* 0x0002a20000000800 */
[----:B------:R-:W3:Y:S01]  /*1140*/  @!P0 LDC.64 R2, c[0x0][0x3a0] ;  /* 0x0000e800ff028b82 */ /* 0x000ee20000000a00 */
[----:B-1----:R-:W-:Y:S02]  /*1150*/  VIADD R0, R0, 0x80 ;  /* 0x0000008000007836 */ /* 0x002fe40000000000 */
[----:B---3--:R-:W-:-:S04]  /*1160*/  @!P0 IMAD.WIDE R2, R5, 0x4, R2 ;  /* 0x0000000405028825 */ /* 0x008fc800078e0202 */
[----:B0-----:R-:W-:Y:S01]  /*1170*/  IMAD R5, R6, 0x2, R5 ;  /* 0x0000000206057824 */ /* 0x001fe200078e0205 */
[----:B--2---:R1:W-:Y:S01]  /*1180*/  @!P0 STG.E desc[UR10][R2.64], R7 ;  /* 0x0000000702008986 */ /* 0x0043e2000c10190a */
[C---:B------:R-:W-:Y:S01]  /*1190*/  ISETP.GE.U32.AND P0, PT, R28.reuse, 0xe0, PT ;  /* 0x000000e01c00780c */ /* 0x040fe20003f06070 */
[----:B------:R-:W-:-:S12]  /*11a0*/  VIADD R28, R28, 0x20 ;  /* 0x000000201c1c7836 */ /* 0x000fd80000000000 */
[----:B-1----:R-:W-:Y:S05]  /*11b0*/  @!P0 BRA `(.L_x_7) ;  /* 0xfffffffc00d48947 */ /* 0x002fea000383ffff */
[----:B------:R-:W-:Y:S05]  /*11c0*/  EXIT ;  /* 0x000000000000794d */ /* 0x000fea0003800000 */
.L_x_8:
[----:B------:R-:W-:-:S00]  /*11d0*/  BRA `(.L_x_8) ;  /* 0xfffffffc00fc7947 */ /* 0x000fc0000383ffff */
[----:B------:R-:W-:-:S00]  /*11e0*/  NOP ;  /* 0x0000000000007918 */ /* 0x000fc00000000000 */
        /* <DEDUP_REMOVED lines=9> */
.L_x_9:


//--------------------- .nv.shared.execute_task   --------------------------
	.section	.nv.shared.execute_task,"aw",@nobits
	.sectionflags	@""
	.align	4
.nv.shared.execute_task:
	.zero		3072


//--------------------- .nv.shared.reserved.0     --------------------------
	.section	.nv.shared.reserved.0,"aw",@nobits
	.weak		__nv_reservedSMEM_offset_0_alias
	.size		__nv_reservedSMEM_offset_0_alias, 0, 64
	.other		__nv_reservedSMEM_offset_0_alias,@"STO_CUDA_RESERVED_SHARED STV_DEFAULT"
__nv_reservedSMEM_offset_0_alias:
	.zero		0
	.zero		64


//--------------------- .nv.constant0.execute_task --------------------------
	.section	.nv.constant0.execute_task,"a",@progbits
	.sectionflags	@""
	.align	4
.nv.constant0.execute_task:
	.zero		936


//--------------------- SYMBOLS --------------------------

	.type		.nv.reservedSmem.offset0,@object
	.size		.nv.reservedSmem.offset0,0x4
	.type		.nv.reservedSmem.cap,@object
	.size		.nv.reservedSmem.cap,0x4
